.version 8.1
.target sm_52
.address_size 64

.visible .entry add( .param .u64 p1, .param .u64 p2, .param .u64 p3) {
	.reg .b64 	%temp<6>;

        //copy the arguments into registers as .global (ie shared) pointers
        // like `int* as = *p1`
        .reg .b64 %as;
        ld.param.u64 %temp0, [p1];
        cvta.to.global.u64 %as, %temp0;

        .reg .b64 %bs;
        ld.param.u64 %temp1, [p2];
        cvta.to.global.u64 %bs, %temp1;

        .reg .b64 %cs;
        ld.param.u64 %temp2, [p3];
        cvta.to.global.u64 %cs, %temp2;

        //copy the thread index to registers
	.reg .b32 %blockIdx;
        mov.u32	%blockIdx, %ctaid.x;

	.reg .b32 %blockDimx;
        mov.u32 %blockDimx, %ntid.x;

	.reg .b32 %threadIdx;
        mov.u32 %threadIdx,  %tid.x;

        //compute the linear array index (threadId = blockIdx*blockDimx + threadIdx)
	.reg .b32 %threadId;
        mad.lo.s32 %threadId, %blockIdx, %blockDimx, %threadIdx;
            
        //check that the index is in bounds (`if (threadId >= N) {return 0;}`)
        .reg .pred %outBounds; setp.gt.s32 %outBounds, %threadId, 9999999;
	@%outBounds bra 	$END;

        //convert the thread index into a byte offset by multiplying by size(int)
	.reg .b64 %offset; mul.wide.s32 %offset, %threadId, 4;

        // read `a` and `b` from the (local) input arrays
	.reg .b32 %a;
        add.s64 %temp3, %as, %offset;
        ld.global.u32 %a, [%temp3];

        .reg .b32 %b;
        add.s64 %temp4, %bs, %offset;
        ld.global.u32 %b, [%temp4];

        // compute `c = a + b`
        .reg .b32 %c;
        add.s32 %c, %b, %a;

        // store `c` in the (shared) output array
	add.s64 %temp5, %cs, %offset; st.global.u32 [%temp5], %c;

$END:
	ret;
}


// ===== COMPILED SASS (sm_100) =====

	.target	sm_100

	.elftype	@"ET_EXEC"


//--------------------- .note.nv.tkinfo           --------------------------
	.section	.note.nv.tkinfo,"",@"SHT_NOTE"
	.sectionflags	@"SHF_NOTE_NV_TKINFO"
	.tkinfo
        /*0018*/ 	.word	0x00000002
        /*0030*/ 	.string	""
        /*0030*/ 	.string	"ptxas"
        /*0030*/ 	.string	"Cuda compilation tools, release 13.0, V13.0.88"
        /*0030*/ 	.string	"Build cuda_13.0.r13.0/compiler.36424714_0"
        /*0030*/ 	.string	"-arch sm_100 "



//--------------------- .note.nv.cuinfo           --------------------------
	.section	.note.nv.cuinfo,"",@"SHT_NOTE"
	.sectionflags	@"SHF_NOTE_NV_CUINFO"
        /*0018*/ 	.short	0x0002
        /*001a*/ 	.short	0x0034
        /*001c*/ 	.short	0x0082
	.zero		2


//--------------------- .nv.info                  --------------------------
	.section	.nv.info,"",@"SHT_CUDA_INFO"
	.align	4


	//----- nvinfo : EIATTR_REGCOUNT
	.align		4
        /*0000*/ 	.byte	0x04, 0x2f
        /*0002*/ 	.short	(.L_1 - .L_0)
	.align		4
.L_0:
        /*0004*/ 	.word	index@(add)
        /*0008*/ 	.word	0x0000000c


	//----- nvinfo : EIATTR_FRAME_SIZE
	.align		4
.L_1:
        /*000c*/ 	.byte	0x04, 0x11
        /*000e*/ 	.short	(.L_3 - .L_2)
	.align		4
.L_2:
        /*0010*/ 	.word	index@(add)
        /*0014*/ 	.word	0x00000000


	//----- nvinfo : EIATTR_MIN_STACK_SIZE
	.align		4
.L_3:
        /*0018*/ 	.byte	0x04, 0x12
        /*001a*/ 	.short	(.L_5 - .L_4)
	.align		4
.L_4:
        /*001c*/ 	.word	index@(add)
        /*0020*/ 	.word	0x00000000
.L_5:


//--------------------- .nv.compat                --------------------------
	.section	.nv.compat,"",@"SHT_CUDA_COMPAT_INFO"
	.align	4
        /*0000*/ 	.byte	0x02, 0x09, 0x00, 0x00, 0x02, 0x02, 0x01, 0x00, 0x02, 0x05, 0x05, 0x00, 0x03, 0x07, 0x01, 0x01
        /*0010*/ 	.byte	0x02, 0x03, 0x00, 0x00, 0x02, 0x06, 0x01, 0x00, 0x04, 0x0b, 0x08, 0x00, 0x09, 0x00, 0x00, 0x00
        /*0020*/ 	.byte	0x00, 0x00, 0x00, 0x00


//--------------------- .nv.info.add              --------------------------
	.section	.nv.info.add,"",@"SHT_CUDA_INFO"
	.sectionflags	@""
	.align	4


	//----- nvinfo : EIATTR_CUDA_API_VERSION
	.align		4
        /*0000*/ 	.byte	0x04, 0x37
        /*0002*/ 	.short	(.L_7 - .L_6)
.L_6:
        /*0004*/ 	.word	0x00000082


	//----- nvinfo : EIATTR_KPARAM_INFO
	.align		4
.L_7:
        /*0008*/ 	.byte	0x04, 0x17
        /*000a*/ 	.short	(.L_9 - .L_8)
.L_8:
        /*000c*/ 	.word	0x00000000
        /*0010*/ 	.short	0x0002
        /*0012*/ 	.short	0x0010
        /*0014*/ 	.byte	0x00, 0xf0, 0x21, 0x00


	//----- nvinfo : EIATTR_KPARAM_INFO
	.align		4
.L_9:
        /*0018*/ 	.byte	0x04, 0x17
        /*001a*/ 	.short	(.L_11 - .L_10)
.L_10:
        /*001c*/ 	.word	0x00000000
        /*0020*/ 	.short	0x0001
        /*0022*/ 	.short	0x0008
        /*0024*/ 	.byte	0x00, 0xf0, 0x21, 0x00


	//----- nvinfo : EIATTR_KPARAM_INFO
	.align		4
.L_11:
        /*0028*/ 	.byte	0x04, 0x17
        /*002a*/ 	.short	(.L_13 - .L_12)
.L_12:
        /*002c*/ 	.word	0x00000000
        /*0030*/ 	.short	0x0000
        /*0032*/ 	.short	0x0000
        /*0034*/ 	.byte	0x00, 0xf0, 0x21, 0x00


	//----- nvinfo : EIATTR_SPARSE_MMA_MASK
	.align		4
.L_13:
        /*0038*/ 	.byte	0x03, 0x50
        /*003a*/ 	.short	0x0000


	//----- nvinfo : EIATTR_MAXREG_COUNT
	.align		4
        /*003c*/ 	.byte	0x03, 0x1b
        /*003e*/ 	.short	0x00ff


	//----- nvinfo : EIATTR_MERCURY_ISA_VERSION
	.align		4
        /*0040*/ 	.byte	0x03, 0x5f
        /*0042*/ 	.short	0x0101


	//----- nvinfo : EIATTR_VRC_CTA_INIT_COUNT
	.align		4
        /*0044*/ 	.byte	0x02, 0x4a
	.zero		1
	.zero		1


	//----- nvinfo : EIATTR_EXIT_INSTR_OFFSETS
	.align		4
        /*0048*/ 	.byte	0x04, 0x1c
        /*004a*/ 	.short	(.L_15 - .L_14)


	//   ....[0]....
.L_14:
        /*004c*/ 	.word	0x00000060


	//   ....[1]....
        /*0050*/ 	.word	0x00000120


	//----- nvinfo : EIATTR_CBANK_PARAM_SIZE
	.align		4
.L_15:
        /*0054*/ 	.byte	0x03, 0x19
        /*0056*/ 	.short	0x0018


	//----- nvinfo : EIATTR_PARAM_CBANK
	.align		4
        /*0058*/ 	.byte	0x04, 0x0a
        /*005a*/ 	.short	(.L_17 - .L_16)
	.align		4
.L_16:
        /*005c*/ 	.word	index@(.nv.constant0.add)
        /*0060*/ 	.short	0x0380
        /*0062*/ 	.short	0x0018


	//----- nvinfo : EIATTR_SW_WAR
	.align		4
.L_17:
        /*0064*/ 	.byte	0x04, 0x36
        /*0066*/ 	.short	(.L_19 - .L_18)
.L_18:
        /*0068*/ 	.word	0x00000008
.L_19:


//--------------------- .nv.callgraph             --------------------------
	.section	.nv.callgraph,"",@"SHT_CUDA_CALLGRAPH"
	.align	4
	.sectionentsize	8
	.align		4
        /*0000*/ 	.word	0x00000000
	.align		4
        /*0004*/ 	.word	0xffffffff
	.align		4
        /*0008*/ 	.word	0x00000000
	.align		4
        /*000c*/ 	.word	0xfffffffe
	.align		4
        /*0010*/ 	.word	0x00000000
	.align		4
        /*0014*/ 	.word	0xfffffffd
	.align		4
        /*0018*/ 	.word	0x00000000
	.align		4
        /*001c*/ 	.word	0xfffffffc


//--------------------- .text.add                 --------------------------
	.section	.text.add,"ax",@progbits
	.align	128
        .global         add
        .type           add,@function
        .size           add,(.L_x_1 - add)
        .other          add,@"STO_CUDA_ENTRY STV_DEFAULT"
add:
.text.add:
[----:B------:R-:W-:Y:S01]  /*0000*/  LDC R1, c[0x0][0x37c] ;  /* 0x0000df00ff017b82 */ /* 0x000fe20000000800 */
[----:B------:R-:W0:Y:S07]  /*0010*/  S2R R0, SR_TID.X ;  /* 0x0000000000007919 */ /* 0x000e2e0000002100 */
[----:B------:R-:W0:Y:S08]  /*0020*/  S2UR UR4, SR_CTAID.X ;  /* 0x00000000000479c3 */ /* 0x000e300000002500 */
[----:B------:R-:W0:Y:S02]  /*0030*/  LDC R9, c[0x0][0x360] ;  /* 0x0000d800ff097b82 */ /* 0x000e240000000800 */
[----:B0-----:R-:W-:-:S05]  /*0040*/  IMAD R9, R9, UR4, R0 ;  /* 0x0000000409097c24 */ /* 0x001fca000f8e0200 */
[----:B------:R-:W-:-:S13]  /*0050*/  ISETP.GT.AND P0, PT, R9, 0x98967f, PT ;  /* 0x0098967f0900780c */ /* 0x000fda0003f04270 */
[----:B------:R-:W-:Y:S05]  /*0060*/  @P0 EXIT ;  /* 0x000000000000094d */ /* 0x000fea0003800000 */
[----:B------:R-:W0:Y:S01]  /*0070*/  LDC.64 R2, c[0x0][0x380] ;  /* 0x0000e000ff027b82 */ /* 0x000e220000000a00 */
[----:B------:R-:W1:Y:S07]  /*0080*/  LDCU.64 UR4, c[0x0][0x358] ;  /* 0x00006b00ff0477ac */ /* 0x000e6e0008000a00 */
[----:B------:R-:W2:Y:S08]  /*0090*/  LDC.64 R4, c[0x0][0x388] ;  /* 0x0000e200ff047b82 */ /* 0x000eb00000000a00 */
[----:B------:R-:W3:Y:S01]  /*00a0*/  LDC.64 R6, c[0x0][0x390] ;  /* 0x0000e400ff067b82 */ /* 0x000ee20000000a00 */
[----:B0-----:R-:W-:-:S06]  /*00b0*/  IMAD.WIDE R2, R9, 0x4, R2 ;  /* 0x0000000409027825 */ /* 0x001fcc00078e0202 */
[----:B-1----:R-:W4:Y:S01]  /*00c0*/  LDG.E R2, desc[UR4][R2.64] ;  /* 0x0000000402027981 */ /* 0x002f22000c1e1900 */
[----:B--2---:R-:W-:-:S06]  /*00d0*/  IMAD.WIDE R4, R9, 0x4, R4 ;  /* 0x0000000409047825 */ /* 0x004fcc00078e0204 */
[----:B------:R-:W4:Y:S01]  /*00e0*/  LDG.E R5, desc[UR4][R4.64] ;  /* 0x0000000404057981 */ /* 0x000f22000c1e1900 */
[----:B---3--:R-:W-:Y:S01]  /*00f0*/  IMAD.WIDE R6, R9, 0x4, R6 ;  /* 0x0000000409067825 */ /* 0x008fe200078e0206 */
[----:B----4-:R-:W-:-:S05]  /*0100*/  IADD3 R9, PT, PT, R2, R5, RZ ;  /* 0x0000000502097210 */ /* 0x010fca0007ffe0ff */
[----:B------:R-:W-:Y:S01]  /*0110*/  STG.E desc[UR4][R6.64], R9 ;  /* 0x0000000906007986 */ /* 0x000fe2000c101904 */
[----:B------:R-:W-:Y:S05]  /*0120*/  EXIT ;  /* 0x000000000000794d */ /* 0x000fea0003800000 */
.L_x_0:
[----:B------:R-:W-:-:S00]  /*0130*/  BRA `(.L_x_0) ;  /* 0xfffffffc00fc7947 */ /* 0x000fc0000383ffff */
[----:B------:R-:W-:-:S00]  /*0140*/  NOP ;  /* 0x0000000000007918 */ /* 0x000fc00000000000 */
        /* <DEDUP_REMOVED lines=11> */
.L_x_1:


//--------------------- .nv.shared.reserved.0     --------------------------
	.section	.nv.shared.reserved.0,"aw",@nobits
	.weak		__nv_reservedSMEM_offset_0_alias
	.size		__nv_reservedSMEM_offset_0_alias, 0, 64
	.other		__nv_reservedSMEM_offset_0_alias,@"STO_CUDA_RESERVED_SHARED STV_DEFAULT"
__nv_reservedSMEM_offset_0_alias:
	.zero		0
	.zero		64


//--------------------- .nv.constant0.add         --------------------------
	.section	.nv.constant0.add,"a",@progbits
	.sectionflags	@""
	.align	4
.nv.constant0.add:
	.zero		920


//--------------------- SYMBOLS --------------------------

	.type		.nv.reservedSmem.offset0,@object
	.size		.nv.reservedSmem.offset0,0x4
